//
// Generated by NVIDIA NVVM Compiler
//
// Compiler Build ID: CL-36424714
// Cuda compilation tools, release 13.0, V13.0.88
// Based on NVVM 20.0.0
//

.version 9.0
.target sm_100
.address_size 64

	// .globl	_Z1fPi

.visible .entry _Z1fPi(
	.param .u64 .ptr .align 1 _Z1fPi_param_0
)
{
	.reg .pred 	%p<2>;
	.reg .b32 	%r<13>;
	.reg .b64 	%rd<5>;

	ld.param.u64 	%rd2, [_Z1fPi_param_0];
	cvta.to.global.u64 	%rd1, %rd2;
	mov.u32 	%r1, %tid.x;
	mov.u32 	%r2, %ctaid.x;
	mov.u32 	%r3, %ntid.x;
	mad.lo.s32 	%r4, %r2, %r3, %r1;
	mul.wide.s32 	%rd3, %r4, 4;
	add.s64 	%rd4, %rd1, %rd3;
	add.s32 	%r5, %r4, 1;
	st.global.u32 	[%rd4], %r5;
	bar.sync 	0;
	setp.ne.s32 	%p1, %r4, 0;
	@%p1 bra 	$L__BB0_2;
	ld.global.u32 	%r6, [%rd1];
	ld.global.u32 	%r7, [%rd1+4];
	add.s32 	%r8, %r7, %r6;
	ld.global.u32 	%r9, [%rd1+8];
	add.s32 	%r10, %r8, %r9;
	ld.global.u32 	%r11, [%rd1+12];
	add.s32 	%r12, %r10, %r11;
	st.global.u32 	[%rd1], %r12;
$L__BB0_2:
	ret;

}


// ===== COMPILED SASS (sm_100) =====

	.target	sm_100

	.elftype	@"ET_EXEC"


//--------------------- .note.nv.tkinfo           --------------------------
	.section	.note.nv.tkinfo,"",@"SHT_NOTE"
	.sectionflags	@"SHF_NOTE_NV_TKINFO"
	.tkinfo
        /*0018*/ 	.word	0x00000002
        /*0030*/ 	.string	""
        /*0030*/ 	.string	"ptxas"
        /*0030*/ 	.string	"Cuda compilation tools, release 13.0, V13.0.88"
        /*0030*/ 	.string	"Build cuda_13.0.r13.0/compiler.36424714_0"
        /*0030*/ 	.string	"-arch sm_100 -m 64 "



//--------------------- .note.nv.cuinfo           --------------------------
	.section	.note.nv.cuinfo,"",@"SHT_NOTE"
	.sectionflags	@"SHF_NOTE_NV_CUINFO"
        /*0018*/ 	.short	0x0002
        /*001a*/ 	.short	0x0064
        /*001c*/ 	.short	0x0082
	.zero		2


//--------------------- .nv.info                  --------------------------
	.section	.nv.info,"",@"SHT_CUDA_INFO"
	.align	4


	//----- nvinfo : EIATTR_REGCOUNT
	.align		4
        /*0000*/ 	.byte	0x04, 0x2f
        /*0002*/ 	.short	(.L_1 - .L_0)
	.align		4
.L_0:
        /*0004*/ 	.word	index@(_Z1fPi)
        /*0008*/ 	.word	0x0000000a


	//----- nvinfo : EIATTR_FRAME_SIZE
	.align		4
.L_1:
        /*000c*/ 	.byte	0x04, 0x11
        /*000e*/ 	.short	(.L_3 - .L_2)
	.align		4
.L_2:
        /*0010*/ 	.word	index@(_Z1fPi)
        /*0014*/ 	.word	0x00000000


	//----- nvinfo : EIATTR_MIN_STACK_SIZE
	.align		4
.L_3:
        /*0018*/ 	.byte	0x04, 0x12
        /*001a*/ 	.short	(.L_5 - .L_4)
	.align		4
.L_4:
        /*001c*/ 	.word	index@(_Z1fPi)
        /*0020*/ 	.word	0x00000000
.L_5:


//--------------------- .nv.compat                --------------------------
	.section	.nv.compat,"",@"SHT_CUDA_COMPAT_INFO"
	.align	4
        /*0000*/ 	.byte	0x02, 0x09, 0x00, 0x00, 0x02, 0x02, 0x01, 0x00, 0x02, 0x05, 0x05, 0x00, 0x03, 0x07, 0x01, 0x01
        /*0010*/ 	.byte	0x02, 0x03, 0x00, 0x00, 0x02, 0x06, 0x01, 0x00, 0x04, 0x0b, 0x08, 0x00, 0x09, 0x00, 0x00, 0x00
        /*0020*/ 	.byte	0x00, 0x00, 0x00, 0x00


//--------------------- .nv.info._Z1fPi           --------------------------
	.section	.nv.info._Z1fPi,"",@"SHT_CUDA_INFO"
	.sectionflags	@""
	.align	4


	//----- nvinfo : EIATTR_CUDA_API_VERSION
	.align		4
        /*0000*/ 	.byte	0x04, 0x37
        /*0002*/ 	.short	(.L_7 - .L_6)
.L_6:
        /*0004*/ 	.word	0x00000082


	//----- nvinfo : EIATTR_KPARAM_INFO
	.align		4
.L_7:
        /*0008*/ 	.byte	0x04, 0x17
        /*000a*/ 	.short	(.L_9 - .L_8)
.L_8:
        /*000c*/ 	.word	0x00000000
        /*0010*/ 	.short	0x0000
        /*0012*/ 	.short	0x0000
        /*0014*/ 	.byte	0x00, 0xf5, 0x21, 0x00


	//----- nvinfo : EIATTR_SPARSE_MMA_MASK
	.align		4
.L_9:
        /*0018*/ 	.byte	0x03, 0x50
        /*001a*/ 	.short	0x0000


	//----- nvinfo : EIATTR_MAXREG_COUNT
	.align		4
        /*001c*/ 	.byte	0x03, 0x1b
        /*001e*/ 	.short	0x00ff


	//----- nvinfo : EIATTR_NUM_BARRIERS
	.align		4
        /*0020*/ 	.byte	0x02, 0x4c
        /*0022*/ 	.byte	0x01
	.zero		1


	//----- nvinfo : EIATTR_MERCURY_ISA_VERSION
	.align		4
        /*0024*/ 	.byte	0x03, 0x5f
        /*0026*/ 	.short	0x0101


	//----- nvinfo : EIATTR_VRC_CTA_INIT_COUNT
	.align		4
        /*0028*/ 	.byte	0x02, 0x4a
	.zero		1
	.zero		1


	//----- nvinfo : EIATTR_EXIT_INSTR_OFFSETS
	.align		4
        /*002c*/ 	.byte	0x04, 0x1c
        /*002e*/ 	.short	(.L_11 - .L_10)


	//   ....[0]....
.L_10:
        /*0030*/ 	.word	0x000000c0


	//   ....[1]....
        /*0034*/ 	.word	0x00000150


	//----- nvinfo : EIATTR_CBANK_PARAM_SIZE
	.align		4
.L_11:
        /*0038*/ 	.byte	0x03, 0x19
        /*003a*/ 	.short	0x0008


	//----- nvinfo : EIATTR_PARAM_CBANK
	.align		4
        /*003c*/ 	.byte	0x04, 0x0a
        /*003e*/ 	.short	(.L_13 - .L_12)
	.align		4
.L_12:
        /*0040*/ 	.word	index@(.nv.constant0._Z1fPi)
        /*0044*/ 	.short	0x0380
        /*0046*/ 	.short	0x0008


	//----- nvinfo : EIATTR_SW_WAR
	.align		4
.L_13:
        /*0048*/ 	.byte	0x04, 0x36
        /*004a*/ 	.short	(.L_15 - .L_14)
.L_14:
        /*004c*/ 	.word	0x00000008
.L_15:


//--------------------- .nv.callgraph             --------------------------
	.section	.nv.callgraph,"",@"SHT_CUDA_CALLGRAPH"
	.align	4
	.sectionentsize	8
	.align		4
        /*0000*/ 	.word	0x00000000
	.align		4
        /*0004*/ 	.word	0xffffffff
	.align		4
        /*0008*/ 	.word	0x00000000
	.align		4
        /*000c*/ 	.word	0xfffffffe
	.align		4
        /*0010*/ 	.word	0x00000000
	.align		4
        /*0014*/ 	.word	0xfffffffd
	.align		4
        /*0018*/ 	.word	0x00000000
	.align		4
        /*001c*/ 	.word	0xfffffffc


//--------------------- .text._Z1fPi              --------------------------
	.section	.text._Z1fPi,"ax",@progbits
	.align	128
        .global         _Z1fPi
        .type           _Z1fPi,@function
        .size           _Z1fPi,(.L_x_1 - _Z1fPi)
        .other          _Z1fPi,@"STO_CUDA_ENTRY STV_DEFAULT"
_Z1fPi:
.text._Z1fPi:
[----:B------:R-:W-:Y:S01]  /*0000*/  LDC R1, c[0x0][0x37c] ;  /* 0x0000df00ff017b82 */ /* 0x000fe20000000800 */
[----:B------:R-:W0:Y:S07]  /*0010*/  S2R R5, SR_TID.X ;  /* 0x0000000000057919 */ /* 0x000e2e0000002100 */
[----:B------:R-:W0:Y:S01]  /*0020*/  S2UR UR6, SR_CTAID.X ;  /* 0x00000000000679c3 */ /* 0x000e220000002500 */
[----:B------:R-:W1:Y:S07]  /*0030*/  LDCU.64 UR4, c[0x0][0x358] ;  /* 0x00006b00ff0477ac */ /* 0x000e6e0008000a00 */
[----:B------:R-:W0:Y:S08]  /*0040*/  LDC R0, c[0x0][0x360] ;  /* 0x0000d800ff007b82 */ /* 0x000e300000000800 */
[----:B------:R-:W2:Y:S01]  /*0050*/  LDC.64 R2, c[0x0][0x380] ;  /* 0x0000e000ff027b82 */ /* 0x000ea20000000a00 */
[----:B0-----:R-:W-:-:S05]  /*0060*/  IMAD R5, R0, UR6, R5 ;  /* 0x0000000600057c24 */ /* 0x001fca000f8e0205 */
[C---:B------:R-:W-:Y:S01]  /*0070*/  ISETP.NE.AND P0, PT, R5.reuse, RZ, PT ;  /* 0x000000ff0500720c */ /* 0x040fe20003f05270 */
[C---:B--2---:R-:W-:Y:S01]  /*0080*/  IMAD.WIDE R2, R5.reuse, 0x4, R2 ;  /* 0x0000000405027825 */ /* 0x044fe200078e0202 */
[----:B------:R-:W-:-:S05]  /*0090*/  IADD3 R5, PT, PT, R5, 0x1, RZ ;  /* 0x0000000105057810 */ /* 0x000fca0007ffe0ff */
[----:B-1----:R0:W-:Y:S01]  /*00a0*/  STG.E desc[UR4][R2.64], R5 ;  /* 0x0000000502007986 */ /* 0x0021e2000c101904 */
[----:B------:R-:W-:Y:S06]  /*00b0*/  BAR.SYNC.DEFER_BLOCKING 0x0 ;  /* 0x0000000000007b1d */ /* 0x000fec0000010000 */
[----:B------:R-:W-:Y:S05]  /*00c0*/  @P0 EXIT ;  /* 0x000000000000094d */ /* 0x000fea0003800000 */
[----:B0-----:R-:W0:Y:S02]  /*00d0*/  LDC.64 R2, c[0x0][0x380] ;  /* 0x0000e000ff027b82 */ /* 0x001e240000000a00 */
[----:B0-----:R-:W2:Y:S04]  /*00e0*/  LDG.E R0, desc[UR4][R2.64] ;  /* 0x0000000402007981 */ /* 0x001ea8000c1e1900 */
[----:B------:R-:W2:Y:S04]  /*00f0*/  LDG.E R5, desc[UR4][R2.64+0x4] ;  /* 0x0000040402057981 */ /* 0x000ea8000c1e1900 */
[----:B------:R-:W2:Y:S04]  /*0100*/  LDG.E R4, desc[UR4][R2.64+0x8] ;  /* 0x0000080402047981 */ /* 0x000ea8000c1e1900 */
[----:B------:R-:W3:Y:S01]  /*0110*/  LDG.E R7, desc[UR4][R2.64+0xc] ;  /* 0x00000c0402077981 */ /* 0x000ee2000c1e1900 */
[----:B--2---:R-:W-:-:S04]  /*0120*/  IADD3 R0, PT, PT, R4, R5, R0 ;  /* 0x0000000504007210 */ /* 0x004fc80007ffe000 */
[----:B---3--:R-:W-:-:S05]  /*0130*/  IADD3 R7, PT, PT, R0, R7, RZ ;  /* 0x0000000700077210 */ /* 0x008fca0007ffe0ff */
[----:B------:R-:W-:Y:S01]  /*0140*/  STG.E desc[UR4][R2.64], R7 ;  /* 0x0000000702007986 */ /* 0x000fe2000c101904 */
[----:B------:R-:W-:Y:S05]  /*0150*/  EXIT ;  /* 0x000000000000794d */ /* 0x000fea0003800000 */
.L_x_0:
[----:B------:R-:W-:-:S00]  /*0160*/  BRA `(.L_x_0) ;  /* 0xfffffffc00fc7947 */ /* 0x000fc0000383ffff */
[----:B------:R-:W-:-:S00]  /*0170*/  NOP ;  /* 0x0000000000007918 */ /* 0x000fc00000000000 */
        /* <DEDUP_REMOVED lines=8> */
.L_x_1:


//--------------------- .nv.shared.reserved.0     --------------------------
	.section	.nv.shared.reserved.0,"aw",@nobits
	.weak		__nv_reservedSMEM_offset_0_alias
	.size		__nv_reservedSMEM_offset_0_alias, 0, 64
	.other		__nv_reservedSMEM_offset_0_alias,@"STO_CUDA_RESERVED_SHARED STV_DEFAULT"
__nv_reservedSMEM_offset_0_alias:
	.zero		0
	.zero		64


//--------------------- .nv.constant0._Z1fPi      --------------------------
	.section	.nv.constant0._Z1fPi,"a",@progbits
	.sectionflags	@""
	.align	4
.nv.constant0._Z1fPi:
	.zero		904


//--------------------- SYMBOLS --------------------------

	.type		.nv.reservedSmem.offset0,@object
	.size		.nv.reservedSmem.offset0,0x4
